//
// Generated by NVIDIA NVVM Compiler
//
// Compiler Build ID: CL-36424714
// Cuda compilation tools, release 13.0, V13.0.88
// Based on NVVM 20.0.0
//

.version 9.0
.target sm_100
.address_size 64

	// .globl	_Z10dotProductPfS_S_

.visible .entry _Z10dotProductPfS_S_(
	.param .u64 .ptr .align 1 _Z10dotProductPfS_S__param_0,
	.param .u64 .ptr .align 1 _Z10dotProductPfS_S__param_1,
	.param .u64 .ptr .align 1 _Z10dotProductPfS_S__param_2
)
{
	.reg .pred 	%p<2>;
	.reg .b32 	%r<5>;
	.reg .b32 	%f<8>;
	.reg .b64 	%rd<10>;

	ld.param.u64 	%rd1, [_Z10dotProductPfS_S__param_0];
	ld.param.u64 	%rd2, [_Z10dotProductPfS_S__param_1];
	ld.param.u64 	%rd3, [_Z10dotProductPfS_S__param_2];
	mov.u32 	%r2, %tid.x;
	mov.u32 	%r3, %ctaid.x;
	mov.u32 	%r4, %ntid.x;
	mad.lo.s32 	%r1, %r3, %r4, %r2;
	setp.gt.s32 	%p1, %r1, 99999;
	mov.f32 	%f7, 0f00000000;
	@%p1 bra 	$L__BB0_2;
	cvta.to.global.u64 	%rd4, %rd1;
	cvta.to.global.u64 	%rd5, %rd2;
	mul.wide.s32 	%rd6, %r1, 4;
	add.s64 	%rd7, %rd4, %rd6;
	ld.global.f32 	%f4, [%rd7];
	add.s64 	%rd8, %rd5, %rd6;
	ld.global.f32 	%f5, [%rd8];
	fma.rn.f32 	%f7, %f4, %f5, 0f00000000;
$L__BB0_2:
	cvta.to.global.u64 	%rd9, %rd3;
	atom.global.add.f32 	%f6, [%rd9], %f7;
	ret;

}


// ===== COMPILED SASS (sm_100) =====

	.target	sm_100

	.elftype	@"ET_EXEC"


//--------------------- .note.nv.tkinfo           --------------------------
	.section	.note.nv.tkinfo,"",@"SHT_NOTE"
	.sectionflags	@"SHF_NOTE_NV_TKINFO"
	.tkinfo
        /*0018*/ 	.word	0x00000002
        /*0030*/ 	.string	""
        /*0030*/ 	.string	"ptxas"
        /*0030*/ 	.string	"Cuda compilation tools, release 13.0, V13.0.88"
        /*0030*/ 	.string	"Build cuda_13.0.r13.0/compiler.36424714_0"
        /*0030*/ 	.string	"-arch sm_100 -m 64 "



//--------------------- .note.nv.cuinfo           --------------------------
	.section	.note.nv.cuinfo,"",@"SHT_NOTE"
	.sectionflags	@"SHF_NOTE_NV_CUINFO"
        /*0018*/ 	.short	0x0002
        /*001a*/ 	.short	0x0064
        /*001c*/ 	.short	0x0082
	.zero		2


//--------------------- .nv.info                  --------------------------
	.section	.nv.info,"",@"SHT_CUDA_INFO"
	.align	4


	//----- nvinfo : EIATTR_REGCOUNT
	.align		4
        /*0000*/ 	.byte	0x04, 0x2f
        /*0002*/ 	.short	(.L_1 - .L_0)
	.align		4
.L_0:
        /*0004*/ 	.word	index@(_Z10dotProductPfS_S_)
        /*0008*/ 	.word	0x0000000e


	//----- nvinfo : EIATTR_FRAME_SIZE
	.align		4
.L_1:
        /*000c*/ 	.byte	0x04, 0x11
        /*000e*/ 	.short	(.L_3 - .L_2)
	.align		4
.L_2:
        /*0010*/ 	.word	index@(_Z10dotProductPfS_S_)
        /*0014*/ 	.word	0x00000000


	//----- nvinfo : EIATTR_MIN_STACK_SIZE
	.align		4
.L_3:
        /*0018*/ 	.byte	0x04, 0x12
        /*001a*/ 	.short	(.L_5 - .L_4)
	.align		4
.L_4:
        /*001c*/ 	.word	index@(_Z10dotProductPfS_S_)
        /*0020*/ 	.word	0x00000000
.L_5:


//--------------------- .nv.compat                --------------------------
	.section	.nv.compat,"",@"SHT_CUDA_COMPAT_INFO"
	.align	4
        /*0000*/ 	.byte	0x02, 0x09, 0x00, 0x00, 0x02, 0x02, 0x01, 0x00, 0x02, 0x05, 0x05, 0x00, 0x03, 0x07, 0x01, 0x01
        /*0010*/ 	.byte	0x02, 0x03, 0x00, 0x00, 0x02, 0x06, 0x01, 0x00, 0x04, 0x0b, 0x08, 0x00, 0x09, 0x00, 0x00, 0x00
        /*0020*/ 	.byte	0x00, 0x00, 0x00, 0x00


//--------------------- .nv.info._Z10dotProductPfS_S_ --------------------------
	.section	.nv.info._Z10dotProductPfS_S_,"",@"SHT_CUDA_INFO"
	.sectionflags	@""
	.align	4


	//----- nvinfo : EIATTR_CUDA_API_VERSION
	.align		4
        /*0000*/ 	.byte	0x04, 0x37
        /*0002*/ 	.short	(.L_7 - .L_6)
.L_6:
        /*0004*/ 	.word	0x00000082


	//----- nvinfo : EIATTR_KPARAM_INFO
	.align		4
.L_7:
        /*0008*/ 	.byte	0x04, 0x17
        /*000a*/ 	.short	(.L_9 - .L_8)
.L_8:
        /*000c*/ 	.word	0x00000000
        /*0010*/ 	.short	0x0002
        /*0012*/ 	.short	0x0010
        /*0014*/ 	.byte	0x00, 0xf5, 0x21, 0x00


	//----- nvinfo : EIATTR_KPARAM_INFO
	.align		4
.L_9:
        /*0018*/ 	.byte	0x04, 0x17
        /*001a*/ 	.short	(.L_11 - .L_10)
.L_10:
        /*001c*/ 	.word	0x00000000
        /*0020*/ 	.short	0x0001
        /*0022*/ 	.short	0x0008
        /*0024*/ 	.byte	0x00, 0xf5, 0x21, 0x00


	//----- nvinfo : EIATTR_KPARAM_INFO
	.align		4
.L_11:
        /*0028*/ 	.byte	0x04, 0x17
        /*002a*/ 	.short	(.L_13 - .L_12)
.L_12:
        /*002c*/ 	.word	0x00000000
        /*0030*/ 	.short	0x0000
        /*0032*/ 	.short	0x0000
        /*0034*/ 	.byte	0x00, 0xf5, 0x21, 0x00


	//----- nvinfo : EIATTR_SPARSE_MMA_MASK
	.align		4
.L_13:
        /*0038*/ 	.byte	0x03, 0x50
        /*003a*/ 	.short	0x0000


	//----- nvinfo : EIATTR_MAXREG_COUNT
	.align		4
        /*003c*/ 	.byte	0x03, 0x1b
        /*003e*/ 	.short	0x00ff


	//----- nvinfo : EIATTR_MERCURY_ISA_VERSION
	.align		4
        /*0040*/ 	.byte	0x03, 0x5f
        /*0042*/ 	.short	0x0101


	//----- nvinfo : EIATTR_VRC_CTA_INIT_COUNT
	.align		4
        /*0044*/ 	.byte	0x02, 0x4a
	.zero		1
	.zero		1


	//----- nvinfo : EIATTR_EXIT_INSTR_OFFSETS
	.align		4
        /*0048*/ 	.byte	0x04, 0x1c
        /*004a*/ 	.short	(.L_15 - .L_14)


	//   ....[0]....
.L_14:
        /*004c*/ 	.word	0x00000140


	//----- nvinfo : EIATTR_CRS_STACK_SIZE
	.align		4
.L_15:
        /*0050*/ 	.byte	0x04, 0x1e
        /*0052*/ 	.short	(.L_17 - .L_16)
.L_16:
        /*0054*/ 	.word	0x00000000


	//----- nvinfo : EIATTR_CBANK_PARAM_SIZE
	.align		4
.L_17:
        /*0058*/ 	.byte	0x03, 0x19
        /*005a*/ 	.short	0x0018


	//----- nvinfo : EIATTR_PARAM_CBANK
	.align		4
        /*005c*/ 	.byte	0x04, 0x0a
        /*005e*/ 	.short	(.L_19 - .L_18)
	.align		4
.L_18:
        /*0060*/ 	.word	index@(.nv.constant0._Z10dotProductPfS_S_)
        /*0064*/ 	.short	0x0380
        /*0066*/ 	.short	0x0018


	//----- nvinfo : EIATTR_SW_WAR
	.align		4
.L_19:
        /*0068*/ 	.byte	0x04, 0x36
        /*006a*/ 	.short	(.L_21 - .L_20)
.L_20:
        /*006c*/ 	.word	0x00000008
.L_21:


//--------------------- .nv.callgraph             --------------------------
	.section	.nv.callgraph,"",@"SHT_CUDA_CALLGRAPH"
	.align	4
	.sectionentsize	8
	.align		4
        /*0000*/ 	.word	0x00000000
	.align		4
        /*0004*/ 	.word	0xffffffff
	.align		4
        /*0008*/ 	.word	0x00000000
	.align		4
        /*000c*/ 	.word	0xfffffffe
	.align		4
        /*0010*/ 	.word	0x00000000
	.align		4
        /*0014*/ 	.word	0xfffffffd
	.align		4
        /*0018*/ 	.word	0x00000000
	.align		4
        /*001c*/ 	.word	0xfffffffc


//--------------------- .text._Z10dotProductPfS_S_ --------------------------
	.section	.text._Z10dotProductPfS_S_,"ax",@progbits
	.align	128
        .global         _Z10dotProductPfS_S_
        .type           _Z10dotProductPfS_S_,@function
        .size           _Z10dotProductPfS_S_,(.L_x_3 - _Z10dotProductPfS_S_)
        .other          _Z10dotProductPfS_S_,@"STO_CUDA_ENTRY STV_DEFAULT"
_Z10dotProductPfS_S_:
.text._Z10dotProductPfS_S_:
[----:B------:R-:W-:Y:S01]  /*0000*/  LDC R1, c[0x0][0x37c] ;  /* 0x0000df00ff017b82 */ /* 0x000fe20000000800 */
[----:B------:R-:W0:Y:S07]  /*0010*/  S2R R9, SR_TID.X ;  /* 0x0000000000097919 */ /* 0x000e2e0000002100 */
[----:B------:R-:W0:Y:S01]  /*0020*/  S2UR UR4, SR_CTAID.X ;  /* 0x00000000000479c3 */ /* 0x000e220000002500 */
[----:B------:R-:W-:Y:S01]  /*0030*/  BSSY.RECONVERGENT B0, `(.L_x_0) ;  /* 0x000000f000007945 */ /* 0x000fe20003800200 */
[----:B------:R-:W-:-:S06]  /*0040*/  HFMA2 R11, -RZ, RZ, 0, 0 ;  /* 0x00000000ff0b7431 */ /* 0x000fcc00000001ff */
[----:B------:R-:W0:Y:S08]  /*0050*/  LDC R0, c[0x0][0x360] ;  /* 0x0000d800ff007b82 */ /* 0x000e300000000800 */
[----:B------:R-:W1:Y:S01]  /*0060*/  LDC.64 R6, c[0x0][0x390] ;  /* 0x0000e400ff067b82 */ /* 0x000e620000000a00 */
[----:B0-----:R-:W-:Y:S01]  /*0070*/  IMAD R9, R0, UR4, R9 ;  /* 0x0000000400097c24 */ /* 0x001fe2000f8e0209 */
[----:B------:R-:W0:Y:S04]  /*0080*/  LDCU.64 UR4, c[0x0][0x358] ;  /* 0x00006b00ff0477ac */ /* 0x000e280008000a00 */
[----:B------:R-:W-:-:S13]  /*0090*/  ISETP.GT.AND P0, PT, R9, 0x1869f, PT ;  /* 0x0001869f0900780c */ /* 0x000fda0003f04270 */
[----:B-1----:R-:W-:Y:S05]  /*00a0*/  @P0 BRA `(.L_x_1) ;  /* 0x00000000001c0947 */ /* 0x002fea0003800000 */
[----:B------:R-:W1:Y:S08]  /*00b0*/  LDC.64 R4, c[0x0][0x388] ;  /* 0x0000e200ff047b82 */ /* 0x000e700000000a00 */
[----:B------:R-:W2:Y:S01]  /*00c0*/  LDC.64 R2, c[0x0][0x380] ;  /* 0x0000e000ff027b82 */ /* 0x000ea20000000a00 */
[----:B-1----:R-:W-:-:S06]  /*00d0*/  IMAD.WIDE R4, R9, 0x4, R4 ;  /* 0x0000000409047825 */ /* 0x002fcc00078e0204 */
[----:B0-----:R-:W3:Y:S01]  /*00e0*/  LDG.E R5, desc[UR4][R4.64] ;  /* 0x0000000404057981 */ /* 0x001ee2000c1e1900 */
[----:B--2---:R-:W-:-:S05]  /*00f0*/  IMAD.WIDE R2, R9, 0x4, R2 ;  /* 0x0000000409027825 */ /* 0x004fca00078e0202 */
[----:B------:R-:W3:Y:S02]  /*0100*/  LDG.E R0, desc[UR4][R2.64] ;  /* 0x0000000402007981 */ /* 0x000ee4000c1e1900 */
[----:B---3--:R-:W-:-:S07]  /*0110*/  FFMA R11, R0, R5, RZ ;  /* 0x00000005000b7223 */ /* 0x008fce00000000ff */
.L_x_1:
[----:B0-----:R-:W-:Y:S05]  /*0120*/  BSYNC.RECONVERGENT B0 ;  /* 0x0000000000007941 */ /* 0x001fea0003800200 */
.L_x_0:
[----:B------:R-:W-:Y:S01]  /*0130*/  REDG.E.ADD.F32.FTZ.RN.STRONG.GPU desc[UR4][R6.64], R11 ;  /* 0x0000000b060079a6 */ /* 0x000fe2000c12f304 */
[----:B------:R-:W-:Y:S05]  /*0140*/  EXIT ;  /* 0x000000000000794d */ /* 0x000fea0003800000 */
.L_x_2:
[----:B------:R-:W-:-:S00]  /*0150*/  BRA `(.L_x_2) ;  /* 0xfffffffc00fc7947 */ /* 0x000fc0000383ffff */
[----:B------:R-:W-:-:S00]  /*0160*/  NOP ;  /* 0x0000000000007918 */ /* 0x000fc00000000000 */
        /* <DEDUP_REMOVED lines=9> */
.L_x_3:


//--------------------- .nv.shared.reserved.0     --------------------------
	.section	.nv.shared.reserved.0,"aw",@nobits
	.weak		__nv_reservedSMEM_offset_0_alias
	.size		__nv_reservedSMEM_offset_0_alias, 0, 64
	.other		__nv_reservedSMEM_offset_0_alias,@"STO_CUDA_RESERVED_SHARED STV_DEFAULT"
__nv_reservedSMEM_offset_0_alias:
	.zero		0
	.zero		64


//--------------------- .nv.constant0._Z10dotProductPfS_S_ --------------------------
	.section	.nv.constant0._Z10dotProductPfS_S_,"a",@progbits
	.sectionflags	@""
	.align	4
.nv.constant0._Z10dotProductPfS_S_:
	.zero		920


//--------------------- SYMBOLS --------------------------

	.type		.nv.reservedSmem.offset0,@object
	.size		.nv.reservedSmem.offset0,0x4
